	.headerflags	@"EF_CUDA_TEXMODE_UNIFIED EF_CUDA_64BIT_ADDRESS EF_CUDA_ACCELERATORS EF_CUDA_SM90 EF_CUDA_VIRTUAL_SM(EF_CUDA_SM90)"
	.elftype	@"ET_EXEC"


//--------------------- .nv.info                  --------------------------
	.section	.nv.info,"",@"SHT_CUDA_INFO"
	.align	4


	//----- nvinfo : EIATTR_REGCOUNT
	.align		4
        /*0000*/ 	.byte	0x04, 0x2f
        /*0002*/ 	.short	(.L_1 - .L_0)
	.align		4
.L_0:
        /*0004*/ 	.word	index@(triton_poi_fused_4)
        /*0008*/ 	.word	0x0000001f


	//----- nvinfo : EIATTR_MIN_STACK_SIZE
	.align		4
.L_1:
        /*000c*/ 	.byte	0x04, 0x12
        /*000e*/ 	.short	(.L_3 - .L_2)
	.align		4
.L_2:
        /*0010*/ 	.word	index@(triton_poi_fused_4)
        /*0014*/ 	.word	0x00000000


	//----- nvinfo : EIATTR_FRAME_SIZE
	.align		4
.L_3:
        /*0018*/ 	.byte	0x04, 0x11
        /*001a*/ 	.short	(.L_5 - .L_4)
	.align		4
.L_4:
        /*001c*/ 	.word	index@(triton_poi_fused_4)
        /*0020*/ 	.word	0x00000000


	//----- nvinfo : EIATTR_MIN_STACK_SIZE
	.align		4
.L_5:
        /*0024*/ 	.byte	0x04, 0x12
        /*0026*/ 	.short	(.L_7 - .L_6)
	.align		4
.L_6:
        /*0028*/ 	.word	index@(triton_poi_fused_4)
        /*002c*/ 	.word	0x00000000
.L_7:


//--------------------- .nv.info.triton_poi_fused_4 --------------------------
	.section	.nv.info.triton_poi_fused_4,"",@"SHT_CUDA_INFO"
	.sectionflags	@""
	.align	4


	//----- nvinfo : EIATTR_CUDA_API_VERSION
	.align		4
        /*0000*/ 	.byte	0x04, 0x37
        /*0002*/ 	.short	(.L_9 - .L_8)
.L_8:
        /*0004*/ 	.word	0x0000007c


	//----- nvinfo : EIATTR_KPARAM_INFO
	.align		4
.L_9:
        /*0008*/ 	.byte	0x04, 0x17
        /*000a*/ 	.short	(.L_11 - .L_10)
.L_10:
        /*000c*/ 	.word	0x00000000
        /*0010*/ 	.short	0x0003
        /*0012*/ 	.short	0x0014
        /*0014*/ 	.byte	0x00, 0xf0, 0x11, 0x00


	//----- nvinfo : EIATTR_KPARAM_INFO
	.align		4
.L_11:
        /*0018*/ 	.byte	0x04, 0x17
        /*001a*/ 	.short	(.L_13 - .L_12)
.L_12:
        /*001c*/ 	.word	0x00000000
        /*0020*/ 	.short	0x0002
        /*0022*/ 	.short	0x0010
        /*0024*/ 	.byte	0x00, 0xf0, 0x11, 0x00


	//----- nvinfo : EIATTR_KPARAM_INFO
	.align		4
.L_13:
        /*0028*/ 	.byte	0x04, 0x17
        /*002a*/ 	.short	(.L_15 - .L_14)
.L_14:
        /*002c*/ 	.word	0x00000000
        /*0030*/ 	.short	0x0001
        /*0032*/ 	.short	0x0008
        /*0034*/ 	.byte	0x00, 0xf4, 0x21, 0x00


	//----- nvinfo : EIATTR_KPARAM_INFO
	.align		4
.L_15:
        /*0038*/ 	.byte	0x04, 0x17
        /*003a*/ 	.short	(.L_17 - .L_16)
.L_16:
        /*003c*/ 	.word	0x00000000
        /*0040*/ 	.short	0x0000
        /*0042*/ 	.short	0x0000
        /*0044*/ 	.byte	0x00, 0xf4, 0x21, 0x00


	//----- nvinfo : EIATTR_SPARSE_MMA_MASK
	.align		4
.L_17:
        /*0048*/ 	.byte	0x03, 0x50
        /*004a*/ 	.short	0x0000


	//----- nvinfo : EIATTR_MAXREG_COUNT
	.align		4
        /*004c*/ 	.byte	0x03, 0x1b
        /*004e*/ 	.short	0x00ff


	//----- nvinfo : EIATTR_EXIT_INSTR_OFFSETS
	.align		4
        /*0050*/ 	.byte	0x04, 0x1c
        /*0052*/ 	.short	(.L_19 - .L_18)


	//   ....[0]....
.L_18:
        /*0054*/ 	.word	0x000005c0


	//   ....[1]....
        /*0058*/ 	.word	0x00000610


	//----- nvinfo : EIATTR_REQNTID
	.align		4
.L_19:
        /*005c*/ 	.byte	0x04, 0x10
        /*005e*/ 	.short	(.L_21 - .L_20)
.L_20:
        /*0060*/ 	.word	0x00000080
        /*0064*/ 	.word	0x00000001
        /*0068*/ 	.word	0x00000001


	//----- nvinfo : EIATTR_CBANK_PARAM_SIZE
	.align		4
.L_21:
        /*006c*/ 	.byte	0x03, 0x19
        /*006e*/ 	.short	0x0018


	//----- nvinfo : EIATTR_PARAM_CBANK
	.align		4
        /*0070*/ 	.byte	0x04, 0x0a
        /*0072*/ 	.short	(.L_23 - .L_22)
	.align		4
.L_22:
        /*0074*/ 	.word	index@(.nv.constant0.triton_poi_fused_4)
        /*0078*/ 	.short	0x0210
        /*007a*/ 	.short	0x0018


	//----- nvinfo : EIATTR_SW_WAR
	.align		4
.L_23:
        /*007c*/ 	.byte	0x04, 0x36
        /*007e*/ 	.short	(.L_25 - .L_24)
.L_24:
        /*0080*/ 	.word	0x00000008
.L_25:


//--------------------- .nv.callgraph             --------------------------
	.section	.nv.callgraph,"",@"SHT_CUDA_CALLGRAPH"
	.align	4
	.sectionentsize	8
	.align		4
        /*0000*/ 	.word	0x00000000
	.align		4
        /*0004*/ 	.word	0xffffffff
	.align		4
        /*0008*/ 	.word	0x00000000
	.align		4
        /*000c*/ 	.word	0xfffffffe
	.align		4
        /*0010*/ 	.word	0x00000000
	.align		4
        /*0014*/ 	.word	0xfffffffd
	.align		4
        /*0018*/ 	.word	0x00000000
	.align		4
        /*001c*/ 	.word	0xfffffffc


//--------------------- .text.triton_poi_fused_4  --------------------------
	.section	.text.triton_poi_fused_4,"ax",@progbits
	.sectionflags	@"SHF_BARRIERS=1"
	.align	128
        .global         triton_poi_fused_4
        .type           triton_poi_fused_4,@function
        .size           triton_poi_fused_4,(.L_x_1 - triton_poi_fused_4)
        .other          triton_poi_fused_4,@"STO_CUDA_ENTRY STV_DEFAULT"
triton_poi_fused_4:
.text.triton_poi_fused_4:
[----:B------:R-:W0:Y:S01]  /*0000*/  LDC R1, c[0x0][0x28] ;  /* 0x00000a00ff017b82 */ /* 0x000e220000000800 */
[----:B------:R-:W1:Y:S07]  /*0010*/  S2R R21, SR_TID.X ;  /* 0x0000000000157919 */ /* 0x000e6e0000002100 */
[----:B------:R-:W2:Y:S01]  /*0020*/  LDC.64 R8, c[0x0][0x210] ;  /* 0x00008400ff087b82 */ /* 0x000ea20000000a00 */
[----:B------:R-:W-:Y:S01]  /*0030*/  IMAD.MOV.U32 R20, RZ, RZ, RZ ;  /* 0x000000ffff147224 */ /* 0x000fe200078e00ff */
[----:B------:R-:W-:Y:S01]  /*0040*/  ULDC.64 UR6, c[0x0][0x208] ;  /* 0x0000820000067ab9 */ /* 0x000fe20000000a00 */
[----:B------:R-:W3:Y:S01]  /*0050*/  S2R R0, SR_CTAID.X ;  /* 0x0000000000007919 */ /* 0x000ee20000002500 */
[----:B------:R-:W4:Y:S01]  /*0060*/  S2R R18, SR_CTAID.Y ;  /* 0x0000000000127919 */ /* 0x000f220000002600 */
[----:B------:R-:W-:Y:S01]  /*0070*/  IMAD.MOV.U32 R28, RZ, RZ, RZ ;  /* 0x000000ffff1c7224 */ /* 0x000fe200078e00ff */
[----:B-1----:R-:W-:Y:S01]  /*0080*/  SHF.R.U32.HI R19, RZ, 0x4, R21 ;  /* 0x00000004ff137819 */ /* 0x002fe20000011615 */
[----:B---3--:R-:W-:-:S03]  /*0090*/  IMAD.SHL.U32 R0, R0, 0x10, RZ ;  /* 0x0000001000007824 */ /* 0x008fc600078e00ff */
[----:B------:R-:W-:Y:S01]  /*00a0*/  SGXT.U32 R19, R19, 0x3 ;  /* 0x000000031313781a */ /* 0x000fe20000000000 */
[----:B----4-:R-:W-:Y:S01]  /*00b0*/  IMAD.SHL.U32 R18, R18, 0x40, RZ ;  /* 0x0000004012127824 */ /* 0x010fe200078e00ff */
[----:B------:R-:W-:-:S04]  /*00c0*/  LOP3.LUT R12, R0, 0xf, R21, 0xf8, !PT ;  /* 0x0000000f000c7812 */ /* 0x000fc800078ef815 */
[----:B------:R-:W-:Y:S02]  /*00d0*/  LOP3.LUT R3, R18, 0x8, R19, 0xfe, !PT ;  /* 0x0000000812037812 */ /* 0x000fe400078efe13 */
[----:B------:R-:W-:Y:S02]  /*00e0*/  LOP3.LUT R5, R18, 0x18, R19, 0xfe, !PT ;  /* 0x0000001812057812 */ /* 0x000fe400078efe13 */
[----:B------:R-:W-:Y:S01]  /*00f0*/  LOP3.LUT R2, R18, R19, RZ, 0xfc, !PT ;  /* 0x0000001312027212 */ /* 0x000fe200078efcff */
[--C-:B------:R-:W-:Y:S01]  /*0100*/  IMAD R3, R3, 0x9, R12.reuse ;  /* 0x0000000903037824 */ /* 0x100fe200078e020c */
[----:B------:R-:W-:Y:S01]  /*0110*/  LOP3.LUT R4, R18, 0x10, R19, 0xfe, !PT ;  /* 0x0000001012047812 */ /* 0x000fe200078efe13 */
        /* <DEDUP_REMOVED lines=9> */
[----:B------:R-:W-:Y:S01]  /*01b0*/  ISETP.GE.AND P0, PT, R12, 0x9, PT ;  /* 0x000000090c00780c */ /* 0x000fe20003f06270 */
[----:B------:R-:W-:-:S02]  /*01c0*/  IMAD R25, R10, 0x9, R12 ;  /* 0x000000090a197824 */ /* 0x000fc400078e020c */
[----:B------:R-:W-:Y:S02]  /*01d0*/  IMAD R27, R11, 0x9, R12 ;  /* 0x000000090b1b7824 */ /* 0x000fe400078e020c */
[----:B--2---:R-:W-:-:S04]  /*01e0*/  IMAD.WIDE R14, R3, 0x4, R8 ;  /* 0x00000004030e7825 */ /* 0x004fc800078e0208 */
[----:B------:R-:W-:-:S04]  /*01f0*/  IMAD.WIDE R10, R5, 0x4, R8 ;  /* 0x00000004050a7825 */ /* 0x000fc800078e0208 */
[----:B------:R-:W-:-:S04]  /*0200*/  IMAD.WIDE R16, R17, 0x4, R8 ;  /* 0x0000000411107825 */ /* 0x000fc800078e0208 */
[--C-:B------:R-:W-:Y:S01]  /*0210*/  IMAD.WIDE R12, R13, 0x4, R8.reuse ;  /* 0x000000040d0c7825 */ /* 0x100fe200078e0208 */
[----:B------:R-:W2:Y:S03]  /*0220*/  @!P0 LDG.E.EL R20, desc[UR6][R16.64] ;  /* 0x0000000610148981 */ /* 0x000ea6000c2e1900 */
[----:B------:R-:W-:Y:S01]  /*0230*/  IMAD.WIDE R4, R23, 0x4, R8 ;  /* 0x0000000417047825 */ /* 0x000fe200078e0208 */
[----:B------:R-:W-:-:S03]  /*0240*/  CS2R R22, SRZ ;  /* 0x0000000000167805 */ /* 0x000fc6000001ff00 */
[----:B------:R-:W-:-:S03]  /*0250*/  IMAD.WIDE R6, R7, 0x4, R8 ;  /* 0x0000000407067825 */ /* 0x000fc600078e0208 */
[----:B------:R1:W3:Y:S01]  /*0260*/  @!P0 LDG.E.EL R22, desc[UR6][R12.64] ;  /* 0x000000060c168981 */ /* 0x0002e2000c2e1900 */
[--C-:B------:R-:W-:Y:S01]  /*0270*/  IMAD.WIDE R2, R25, 0x4, R8.reuse ;  /* 0x0000000419027825 */ /* 0x100fe200078e0208 */
[----:B------:R-:W-:Y:S02]  /*0280*/  CS2R R24, SRZ ;  /* 0x0000000000187805 */ /* 0x000fe4000001ff00 */
[----:B------:R4:W5:Y:S01]  /*0290*/  @!P0 LDG.E.EL R23, desc[UR6][R10.64] ;  /* 0x000000060a178981 */ /* 0x000962000c2e1900 */
[----:B------:R-:W-:Y:S01]  /*02a0*/  IMAD.WIDE R8, R27, 0x4, R8 ;  /* 0x000000041b087825 */ /* 0x000fe200078e0208 */
[----:B------:R-:W-:Y:S02]  /*02b0*/  CS2R R26, SRZ ;  /* 0x00000000001a7805 */ /* 0x000fe4000001ff00 */
[----:B------:R-:W5:Y:S04]  /*02c0*/  @!P0 LDG.E.EL R24, desc[UR6][R14.64] ;  /* 0x000000060e188981 */ /* 0x000f68000c2e1900 */
[----:B------:R1:W5:Y:S04]  /*02d0*/  @!P0 LDG.E.EL R25, desc[UR6][R4.64] ;  /* 0x0000000604198981 */ /* 0x000368000c2e1900 */
[----:B------:R-:W5:Y:S04]  /*02e0*/  @!P0 LDG.E.EL R26, desc[UR6][R6.64] ;  /* 0x00000006061a8981 */ /* 0x000f68000c2e1900 */
[----:B------:R4:W5:Y:S04]  /*02f0*/  @!P0 LDG.E.EL R28, desc[UR6][R2.64] ;  /* 0x00000006021c8981 */ /* 0x000968000c2e1900 */
[----:B------:R4:W5:Y:S01]  /*0300*/  @!P0 LDG.E.EL R27, desc[UR6][R8.64] ;  /* 0x00000006081b8981 */ /* 0x000962000c2e1900 */
[----:B------:R-:W4:Y:S01]  /*0310*/  S2UR UR5, SR_CgaCtaId ;  /* 0x00000000000579c3 */ /* 0x000f220000008800 */
[----:B-1----:R-:W-:Y:S01]  /*0320*/  IMAD.SHL.U32 R12, R21, 0x40, RZ ;  /* 0x00000040150c7824 */ /* 0x002fe200078e00ff */
[----:B------:R-:W-:-:S04]  /*0330*/  UMOV UR4, 0x400 ;  /* 0x0000040000047882 */ /* 0x000fc80000000000 */
[----:B------:R-:W-:-:S04]  /*0340*/  LOP3.LUT R12, R12, 0x3c0, RZ, 0xc0, !PT ;  /* 0x000003c00c0c7812 */ /* 0x000fc800078ec0ff */
[----:B----4-:R-:W-:-:S04]  /*0350*/  LOP3.LUT R11, R12, R19, RZ, 0xfc, !PT ;  /* 0x000000130c0b7212 */ /* 0x010fc800078efcff */
[----:B------:R-:W-:Y:S01]  /*0360*/  LEA.HI R11, R12, R11, RZ, 0x1c ;  /* 0x0000000b0c0b7211 */ /* 0x000fe200078fe0ff */
[----:B0-----:R-:W-:-:S06]  /*0370*/  UPRMT UR4, UR5, 0x654, UR4 ;  /* 0x0000065405047896 */ /* 0x001fcc0008000004 */
[----:B------:R-:W-:Y:S02]  /*0380*/  LEA R13, R11, UR4, 0x2 ;  /* 0x000000040b0d7c11 */ /* 0x000fe4000f8e10ff */
[----:B------:R-:W-:Y:S01]  /*0390*/  SHF.R.U32.HI R4, RZ, 0x2, R21 ;  /* 0x00000002ff047819 */ /* 0x000fe20000011615 */
[----:B------:R-:W-:-:S03]  /*03a0*/  IMAD.SHL.U32 R21, R21, 0x4, RZ ;  /* 0x0000000415157824 */ /* 0x000fc600078e00ff */
[----:B------:R-:W-:Y:S02]  /*03b0*/  LOP3.LUT R3, R4, 0x1c, RZ, 0xc0, !PT ;  /* 0x0000001c04037812 */ /* 0x000fe400078ec0ff */
[----:B------:R-:W-:-:S05]  /*03c0*/  LOP3.LUT R8, R21, 0x1fc, RZ, 0xc0, !PT ;  /* 0x000001fc15087812 */ /* 0x000fca00078ec0ff */
[----:B------:R-:W-:-:S05]  /*03d0*/  IMAD.IADD R3, R8, 0x1, R3 ;  /* 0x0000000108037824 */ /* 0x000fca00078e0203 */
[----:B------:R-:W-:Y:S02]  /*03e0*/  LEA R4, R3, UR4, 0x2 ;  /* 0x0000000403047c11 */ /* 0x000fe4000f8e10ff */
[----:B------:R-:W-:Y:S01]  /*03f0*/  LOP3.LUT R18, R18, 0x3c, R21, 0xf8, !PT ;  /* 0x0000003c12127812 */ /* 0x000fe200078ef815 */
[----:B------:R-:W0:Y:S04]  /*0400*/  LDC.64 R2, c[0x0][0x218] ;  /* 0x00008600ff027b82 */ /* 0x000e280000000a00 */
[----:B------:R-:W-:-:S05]  /*0410*/  IMAD.HI R9, R18, 0x2aaaaaab, RZ ;  /* 0x2aaaaaab12097827 */ /* 0x000fca00078e02ff */
[----:B------:R-:W-:-:S04]  /*0420*/  SHF.R.U32.HI R10, RZ, 0x1f, R9 ;  /* 0x0000001fff0a7819 */ /* 0x000fc80000011609 */
[----:B------:R-:W-:Y:S02]  /*0430*/  LEA.HI.SX32 R11, R9, R10, 0x1c ;  /* 0x0000000a090b7211 */ /* 0x000fe400078fe2ff */
[----:B------:R-:W-:Y:S02]  /*0440*/  LOP3.LUT R10, R8, 0x200, RZ, 0xfc, !PT ;  /* 0x00000200080a7812 */ /* 0x000fe400078efcff */
[----:B------:R-:W-:Y:S01]  /*0450*/  LOP3.LUT R9, R0, R19, RZ, 0xfc, !PT ;  /* 0x0000001300097212 */ /* 0x000fe200078efcff */
[C---:B------:R-:W-:Y:S01]  /*0460*/  IMAD R18, R11.reuse, -0x60, R18 ;  /* 0xffffffa00b127824 */ /* 0x040fe200078e0212 */
[----:B------:R-:W-:Y:S02]  /*0470*/  LOP3.LUT R0, R0, 0x8, R19, 0xfe, !PT ;  /* 0x0000000800007812 */ /* 0x000fe400078efe13 */
[----:B------:R-:W-:Y:S01]  /*0480*/  SHF.R.U32.HI R10, RZ, 0x4, R10 ;  /* 0x00000004ff0a7819 */ /* 0x000fe2000001160a */
[----:B------:R-:W-:Y:S01]  /*0490*/  IMAD R18, R11, 0x360, R18 ;  /* 0x000003600b127824 */ /* 0x000fe200078e0212 */
[----:B------:R-:W-:-:S02]  /*04a0*/  ISETP.GE.AND P1, PT, R9, 0x9, PT ;  /* 0x000000090900780c */ /* 0x000fc40003f26270 */
[----:B------:R-:W-:Y:S02]  /*04b0*/  ISETP.GE.AND P0, PT, R0, 0x9, PT ;  /* 0x000000090000780c */ /* 0x000fe40003f06270 */
[----:B------:R-:W-:Y:S01]  /*04c0*/  LOP3.LUT R11, R10, 0x3c, RZ, 0xc0, !PT ;  /* 0x0000003c0a0b7812 */ /* 0x000fe200078ec0ff */
[----:B------:R-:W-:-:S04]  /*04d0*/  IMAD R9, R9, 0x60, R18 ;  /* 0x0000006009097824 */ /* 0x000fc800078e0212 */
[----:B------:R-:W-:Y:S02]  /*04e0*/  IMAD.IADD R11, R8, 0x1, R11 ;  /* 0x00000001080b7824 */ /* 0x000fe400078e020b */
[----:B0-----:R-:W-:-:S03]  /*04f0*/  IMAD.WIDE R8, R9, 0x4, R2 ;  /* 0x0000000409087825 */ /* 0x001fc600078e0202 */
[----:B------:R-:W-:Y:S01]  /*0500*/  LEA R11, R11, UR4, 0x2 ;  /* 0x000000040b0b7c11 */ /* 0x000fe2000f8e10ff */
[----:B--2---:R-:W-:Y:S04]  /*0510*/  STS [R13], R20 ;  /* 0x000000140d007388 */ /* 0x004fe80000000800 */
[----:B---3--:R-:W-:Y:S04]  /*0520*/  STS [R13+0x40], R22 ;  /* 0x000040160d007388 */ /* 0x008fe80000000800 */
[----:B-----5:R-:W-:Y:S04]  /*0530*/  STS [R13+0x60], R23 ;  /* 0x000060170d007388 */ /* 0x020fe80000000800 */
[----:B------:R-:W-:Y:S04]  /*0540*/  STS [R13+0x20], R24 ;  /* 0x000020180d007388 */ /* 0x000fe80000000800 */
[----:B------:R-:W-:Y:S04]  /*0550*/  STS [R13+0x80], R25 ;  /* 0x000080190d007388 */ /* 0x000fe80000000800 */
[----:B------:R-:W-:Y:S04]  /*0560*/  STS [R13+0xa0], R26 ;  /* 0x0000a01a0d007388 */ /* 0x000fe80000000800 */
[----:B------:R-:W-:Y:S04]  /*0570*/  STS [R13+0xc0], R28 ;  /* 0x0000c01c0d007388 */ /* 0x000fe80000000800 */
[----:B------:R-:W-:Y:S01]  /*0580*/  STS [R13+0xe0], R27 ;  /* 0x0000e01b0d007388 */ /* 0x000fe20000000800 */
[----:B------:R-:W-:Y:S06]  /*0590*/  BAR.SYNC.DEFER_BLOCKING 0x0 ;  /* 0x0000000000007b1d */ /* 0x000fec0000010000 */
[----:B------:R-:W0:Y:S04]  /*05a0*/  LDS.128 R4, [R4] ;  /* 0x0000000004047984 */ /* 0x000e280000000c00 */
[----:B0-----:R0:W-:Y:S02]  /*05b0*/  @!P1 STG.E.128 desc[UR6][R8.64], R4 ;  /* 0x0000000408009986 */ /* 0x0011e4000c101d06 */
[----:B0-----:R-:W-:Y:S05]  /*05c0*/  @P0 EXIT ;  /* 0x000000000000094d */ /* 0x001fea0003800000 */
[----:B0-----:R-:W0:Y:S01]  /*05d0*/  LDS.128 R8, [R11+0x800] ;  /* 0x000800000b087984 */ /* 0x001e220000000c00 */
[----:B------:R-:W-:-:S04]  /*05e0*/  IMAD R5, R0, 0x60, R18 ;  /* 0x0000006000057824 */ /* 0x000fc800078e0212 */
[----:B------:R-:W-:-:S05]  /*05f0*/  IMAD.WIDE R2, R5, 0x4, R2 ;  /* 0x0000000405027825 */ /* 0x000fca00078e0202 */
[----:B0-----:R-:W-:Y:S01]  /*0600*/  STG.E.128 desc[UR6][R2.64], R8 ;  /* 0x0000000802007986 */ /* 0x001fe2000c101d06 */
[----:B------:R-:W-:Y:S05]  /*0610*/  EXIT ;  /* 0x000000000000794d */ /* 0x000fea0003800000 */
.L_x_0:
[----:B------:R-:W-:-:S00]  /*0620*/  BRA `(.L_x_0) ;  /* 0xfffffffc00fc7947 */ /* 0x000fc0000383ffff */
[----:B------:R-:W-:-:S00]  /*0630*/  NOP ;  /* 0x0000000000007918 */ /* 0x000fc00000000000 */
        /* <DEDUP_REMOVED lines=12> */
.L_x_1:


//--------------------- .nv.shared.triton_poi_fused_4 --------------------------
	.section	.nv.shared.triton_poi_fused_4,"aw",@nobits
	.sectionflags	@""
	.align	16
	.zero		1024


//--------------------- .nv.constant0.triton_poi_fused_4 --------------------------
	.section	.nv.constant0.triton_poi_fused_4,"a",@progbits
	.sectionflags	@""
	.align	4
.nv.constant0.triton_poi_fused_4:
	.zero		552
